	.headerflags	@"EF_CUDA_TEXMODE_UNIFIED EF_CUDA_64BIT_ADDRESS EF_CUDA_ACCELERATORS EF_CUDA_SM90 EF_CUDA_VIRTUAL_SM(EF_CUDA_SM90)"
	.elftype	@"ET_EXEC"


//--------------------- .nv.info                  --------------------------
	.section	.nv.info,"",@"SHT_CUDA_INFO"
	.align	4


	//----- nvinfo : EIATTR_REGCOUNT
	.align		4
        /*0000*/ 	.byte	0x04, 0x2f
        /*0002*/ 	.short	(.L_3 - .L_2)
	.align		4
.L_2:
        /*0004*/ 	.word	index@(triton_poi_fused_cat_39)
        /*0008*/ 	.word	0x00000030


	//----- nvinfo : EIATTR_MIN_STACK_SIZE
	.align		4
.L_3:
        /*000c*/ 	.byte	0x04, 0x12
        /*000e*/ 	.short	(.L_5 - .L_4)
	.align		4
.L_4:
        /*0010*/ 	.word	index@(triton_poi_fused_cat_39)
        /*0014*/ 	.word	0x00000000


	//----- nvinfo : EIATTR_FRAME_SIZE
	.align		4
.L_5:
        /*0018*/ 	.byte	0x04, 0x11
        /*001a*/ 	.short	(.L_7 - .L_6)
	.align		4
.L_6:
        /*001c*/ 	.word	index@(triton_poi_fused_cat_39)
        /*0020*/ 	.word	0x00000000


	//----- nvinfo : EIATTR_MIN_STACK_SIZE
	.align		4
.L_7:
        /*0024*/ 	.byte	0x04, 0x12
        /*0026*/ 	.short	(.L_9 - .L_8)
	.align		4
.L_8:
        /*0028*/ 	.word	index@(triton_poi_fused_cat_39)
        /*002c*/ 	.word	0x00000000
.L_9:


//--------------------- .nv.info.triton_poi_fused_cat_39 --------------------------
	.section	.nv.info.triton_poi_fused_cat_39,"",@"SHT_CUDA_INFO"
	.sectionflags	@""
	.align	4


	//----- nvinfo : EIATTR_CUDA_API_VERSION
	.align		4
        /*0000*/ 	.byte	0x04, 0x37
        /*0002*/ 	.short	(.L_11 - .L_10)
.L_10:
        /*0004*/ 	.word	0x0000007c


	//----- nvinfo : EIATTR_KPARAM_INFO
	.align		4
.L_11:
        /*0008*/ 	.byte	0x04, 0x17
        /*000a*/ 	.short	(.L_13 - .L_12)
.L_12:
        /*000c*/ 	.word	0x00000000
        /*0010*/ 	.short	0x0015
        /*0012*/ 	.short	0x00a8
        /*0014*/ 	.byte	0x00, 0xf0, 0x11, 0x00


	//----- nvinfo : EIATTR_KPARAM_INFO
	.align		4
.L_13:
        /*0018*/ 	.byte	0x04, 0x17
        /*001a*/ 	.short	(.L_15 - .L_14)
.L_14:
        /*001c*/ 	.word	0x00000000
        /*0020*/ 	.short	0x0014
        /*0022*/ 	.short	0x00a0
        /*0024*/ 	.byte	0x00, 0xf4, 0x21, 0x00


	//----- nvinfo : EIATTR_KPARAM_INFO
	.align		4
.L_15:
        /*0028*/ 	.byte	0x04, 0x17
        /*002a*/ 	.short	(.L_17 - .L_16)
.L_16:
        /*002c*/ 	.word	0x00000000
        /*0030*/ 	.short	0x0013
        /*0032*/ 	.short	0x0098
        /*0034*/ 	.byte	0x00, 0xf4, 0x21, 0x00


	//----- nvinfo : EIATTR_KPARAM_INFO
	.align		4
.L_17:
        /*0038*/ 	.byte	0x04, 0x17
        /*003a*/ 	.short	(.L_19 - .L_18)
.L_18:
        /*003c*/ 	.word	0x00000000
        /*0040*/ 	.short	0x0012
        /*0042*/ 	.short	0x0090
        /*0044*/ 	.byte	0x00, 0xf4, 0x21, 0x00


	//----- nvinfo : EIATTR_KPARAM_INFO
	.align		4
.L_19:
        /*0048*/ 	.byte	0x04, 0x17
        /*004a*/ 	.short	(.L_21 - .L_20)
.L_20:
        /*004c*/ 	.word	0x00000000
        /*0050*/ 	.short	0x0011
        /*0052*/ 	.short	0x0088
        /*0054*/ 	.byte	0x00, 0xf4, 0x21, 0x00


	//----- nvinfo : EIATTR_KPARAM_INFO
	.align		4
.L_21:
        /*0058*/ 	.byte	0x04, 0x17
        /*005a*/ 	.short	(.L_23 - .L_22)
.L_22:
        /*005c*/ 	.word	0x00000000
        /*0060*/ 	.short	0x0010
        /*0062*/ 	.short	0x0080
        /*0064*/ 	.byte	0x00, 0xf4, 0x21, 0x00


	//----- nvinfo : EIATTR_KPARAM_INFO
	.align		4
.L_23:
        /*0068*/ 	.byte	0x04, 0x17
        /*006a*/ 	.short	(.L_25 - .L_24)
.L_24:
        /*006c*/ 	.word	0x00000000
        /*0070*/ 	.short	0x000f
        /*0072*/ 	.short	0x0078
        /*0074*/ 	.byte	0x00, 0xf4, 0x21, 0x00


	//----- nvinfo : EIATTR_KPARAM_INFO
	.align		4
.L_25:
        /*0078*/ 	.byte	0x04, 0x17
        /*007a*/ 	.short	(.L_27 - .L_26)
.L_26:
        /*007c*/ 	.word	0x00000000
        /*0080*/ 	.short	0x000e
        /*0082*/ 	.short	0x0070
        /*0084*/ 	.byte	0x00, 0xf4, 0x21, 0x00


	//----- nvinfo : EIATTR_KPARAM_INFO
	.align		4
.L_27:
        /*0088*/ 	.byte	0x04, 0x17
        /*008a*/ 	.short	(.L_29 - .L_28)
.L_28:
        /*008c*/ 	.word	0x00000000
        /*0090*/ 	.short	0x000d
        /*0092*/ 	.short	0x0068
        /*0094*/ 	.byte	0x00, 0xf4, 0x21, 0x00


	//----- nvinfo : EIATTR_KPARAM_INFO
	.align		4
.L_29:
        /*0098*/ 	.byte	0x04, 0x17
        /*009a*/ 	.short	(.L_31 - .L_30)
.L_30:
        /*009c*/ 	.word	0x00000000
        /*00a0*/ 	.short	0x000c
        /*00a2*/ 	.short	0x0060
        /*00a4*/ 	.byte	0x00, 0xf4, 0x21, 0x00


	//----- nvinfo : EIATTR_KPARAM_INFO
	.align		4
.L_31:
        /*00a8*/ 	.byte	0x04, 0x17
        /*00aa*/ 	.short	(.L_33 - .L_32)
.L_32:
        /*00ac*/ 	.word	0x00000000
        /*00b0*/ 	.short	0x000b
        /*00b2*/ 	.short	0x0058
        /*00b4*/ 	.byte	0x00, 0xf4, 0x21, 0x00


	//----- nvinfo : EIATTR_KPARAM_INFO
	.align		4
.L_33:
        /*00b8*/ 	.byte	0x04, 0x17
        /*00ba*/ 	.short	(.L_35 - .L_34)
.L_34:
        /*00bc*/ 	.word	0x00000000
        /*00c0*/ 	.short	0x000a
        /*00c2*/ 	.short	0x0050
        /*00c4*/ 	.byte	0x00, 0xf4, 0x21, 0x00


	//----- nvinfo : EIATTR_KPARAM_INFO
	.align		4
.L_35:
        /*00c8*/ 	.byte	0x04, 0x17
        /*00ca*/ 	.short	(.L_37 - .L_36)
.L_36:
        /*00cc*/ 	.word	0x00000000
        /*00d0*/ 	.short	0x0009
        /*00d2*/ 	.short	0x0048
        /*00d4*/ 	.byte	0x00, 0xf4, 0x21, 0x00


	//----- nvinfo : EIATTR_KPARAM_INFO
	.align		4
.L_37:
        /*00d8*/ 	.byte	0x04, 0x17
        /*00da*/ 	.short	(.L_39 - .L_38)
.L_38:
        /*00dc*/ 	.word	0x00000000
        /*00e0*/ 	.short	0x0008
        /*00e2*/ 	.short	0x0040
        /*00e4*/ 	.byte	0x00, 0xf4, 0x21, 0x00


	//----- nvinfo : EIATTR_KPARAM_INFO
	.align		4
.L_39:
        /*00e8*/ 	.byte	0x04, 0x17
        /*00ea*/ 	.short	(.L_41 - .L_40)
.L_40:
        /*00ec*/ 	.word	0x00000000
        /*00f0*/ 	.short	0x0007
        /*00f2*/ 	.short	0x0038
        /*00f4*/ 	.byte	0x00, 0xf4, 0x21, 0x00


	//----- nvinfo : EIATTR_KPARAM_INFO
	.align		4
.L_41:
        /*00f8*/ 	.byte	0x04, 0x17
        /*00fa*/ 	.short	(.L_43 - .L_42)
.L_42:
        /*00fc*/ 	.word	0x00000000
        /*0100*/ 	.short	0x0006
        /*0102*/ 	.short	0x0030
        /*0104*/ 	.byte	0x00, 0xf4, 0x21, 0x00


	//----- nvinfo : EIATTR_KPARAM_INFO
	.align		4
.L_43:
        /*0108*/ 	.byte	0x04, 0x17
        /*010a*/ 	.short	(.L_45 - .L_44)
.L_44:
        /*010c*/ 	.word	0x00000000
        /*0110*/ 	.short	0x0005
        /*0112*/ 	.short	0x0028
        /*0114*/ 	.byte	0x00, 0xf4, 0x21, 0x00


	//----- nvinfo : EIATTR_KPARAM_INFO
	.align		4
.L_45:
        /*0118*/ 	.byte	0x04, 0x17
        /*011a*/ 	.short	(.L_47 - .L_46)
.L_46:
        /*011c*/ 	.word	0x00000000
        /*0120*/ 	.short	0x0004
        /*0122*/ 	.short	0x0020
        /*0124*/ 	.byte	0x00, 0xf4, 0x21, 0x00


	//----- nvinfo : EIATTR_KPARAM_INFO
	.align		4
.L_47:
        /*0128*/ 	.byte	0x04, 0x17
        /*012a*/ 	.short	(.L_49 - .L_48)
.L_48:
        /*012c*/ 	.word	0x00000000
        /*0130*/ 	.short	0x0003
        /*0132*/ 	.short	0x0018
        /*0134*/ 	.byte	0x00, 0xf4, 0x21, 0x00


	//----- nvinfo : EIATTR_KPARAM_INFO
	.align		4
.L_49:
        /*0138*/ 	.byte	0x04, 0x17
        /*013a*/ 	.short	(.L_51 - .L_50)
.L_50:
        /*013c*/ 	.word	0x00000000
        /*0140*/ 	.short	0x0002
        /*0142*/ 	.short	0x0010
        /*0144*/ 	.byte	0x00, 0xf4, 0x21, 0x00


	//----- nvinfo : EIATTR_KPARAM_INFO
	.align		4
.L_51:
        /*0148*/ 	.byte	0x04, 0x17
        /*014a*/ 	.short	(.L_53 - .L_52)
.L_52:
        /*014c*/ 	.word	0x00000000
        /*0150*/ 	.short	0x0001
        /*0152*/ 	.short	0x0008
        /*0154*/ 	.byte	0x00, 0xf4, 0x21, 0x00


	//----- nvinfo : EIATTR_KPARAM_INFO
	.align		4
.L_53:
        /*0158*/ 	.byte	0x04, 0x17
        /*015a*/ 	.short	(.L_55 - .L_54)
.L_54:
        /*015c*/ 	.word	0x00000000
        /*0160*/ 	.short	0x0000
        /*0162*/ 	.short	0x0000
        /*0164*/ 	.byte	0x00, 0xf4, 0x21, 0x00


	//----- nvinfo : EIATTR_SPARSE_MMA_MASK
	.align		4
.L_55:
        /*0168*/ 	.byte	0x03, 0x50
        /*016a*/ 	.short	0x0000


	//----- nvinfo : EIATTR_MAXREG_COUNT
	.align		4
        /*016c*/ 	.byte	0x03, 0x1b
        /*016e*/ 	.short	0x00ff


	//----- nvinfo : EIATTR_EXIT_INSTR_OFFSETS
	.align		4
        /*0170*/ 	.byte	0x04, 0x1c
        /*0172*/ 	.short	(.L_57 - .L_56)


	//   ....[0]....
.L_56:
        /*0174*/ 	.word	0x00001110


	//----- nvinfo : EIATTR_REQNTID
	.align		4
.L_57:
        /*0178*/ 	.byte	0x04, 0x10
        /*017a*/ 	.short	(.L_59 - .L_58)
.L_58:
        /*017c*/ 	.word	0x00000100
        /*0180*/ 	.word	0x00000001
        /*0184*/ 	.word	0x00000001


	//----- nvinfo : EIATTR_CBANK_PARAM_SIZE
	.align		4
.L_59:
        /*0188*/ 	.byte	0x03, 0x19
        /*018a*/ 	.short	0x00ac


	//----- nvinfo : EIATTR_PARAM_CBANK
	.align		4
        /*018c*/ 	.byte	0x04, 0x0a
        /*018e*/ 	.short	(.L_61 - .L_60)
	.align		4
.L_60:
        /*0190*/ 	.word	index@(.nv.constant0.triton_poi_fused_cat_39)
        /*0194*/ 	.short	0x0210
        /*0196*/ 	.short	0x00ac


	//----- nvinfo : EIATTR_SW_WAR
	.align		4
.L_61:
        /*0198*/ 	.byte	0x04, 0x36
        /*019a*/ 	.short	(.L_63 - .L_62)
.L_62:
        /*019c*/ 	.word	0x00000008
.L_63:


//--------------------- .nv.callgraph             --------------------------
	.section	.nv.callgraph,"",@"SHT_CUDA_CALLGRAPH"
	.align	4
	.sectionentsize	8
	.align		4
        /*0000*/ 	.word	0x00000000
	.align		4
        /*0004*/ 	.word	0xffffffff
	.align		4
        /*0008*/ 	.word	0x00000000
	.align		4
        /*000c*/ 	.word	0xfffffffe
	.align		4
        /*0010*/ 	.word	0x00000000
	.align		4
        /*0014*/ 	.word	0xfffffffd
	.align		4
        /*0018*/ 	.word	0x00000000
	.align		4
        /*001c*/ 	.word	0xfffffffc


//--------------------- .nv.constant4             --------------------------
	.section	.nv.constant4,"a",@progbits
	.align	8
	.align		8
.nv.constant4:
        /*0000*/ 	.dword	_$_str
	.align		8
        /*0008*/ 	.dword	_$_str_$_2


//--------------------- .text.triton_poi_fused_cat_39 --------------------------
	.section	.text.triton_poi_fused_cat_39,"ax",@progbits
	.align	128
        .global         triton_poi_fused_cat_39
        .type           triton_poi_fused_cat_39,@function
        .size           triton_poi_fused_cat_39,(.L_x_1 - triton_poi_fused_cat_39)
        .other          triton_poi_fused_cat_39,@"STO_CUDA_ENTRY STV_DEFAULT"
triton_poi_fused_cat_39:
.text.triton_poi_fused_cat_39:
[----:B------:R-:W-:Y:S01]  /*0000*/  LDC R1, c[0x0][0x28] ;  /* 0x00000a00ff017b82 */ /* 0x000fe20000000800 */
[----:B------:R-:W1:Y:S01]  /*0010*/  S2R R0, SR_TID.X ;  /* 0x0000000000007919 */ /* 0x000e620000002100 */
[----:B------:R-:W-:Y:S01]  /*0020*/  CS2R R14, SRZ ;  /* 0x00000000000e7805 */ /* 0x000fe2000001ff00 */
[----:B------:R-:W-:-:S05]  /*0030*/  ULDC.64 UR4, c[0x0][0x208] ;  /* 0x0000820000047ab9 */ /* 0x000fca0000000a00 */
[----:B------:R-:W2:Y:S01]  /*0040*/  LDC.64 R6, c[0x0][0x248] ;  /* 0x00009200ff067b82 */ /* 0x000ea20000000a00 */
[----:B------:R-:W3:Y:S01]  /*0050*/  S2R R3, SR_CTAID.X ;  /* 0x0000000000037919 */ /* 0x000ee20000002500 */
[----:B------:R-:W-:Y:S01]  /*0060*/  CS2R R34, SRZ ;  /* 0x0000000000227805 */ /* 0x000fe2000001ff00 */
[----:B------:R-:W-:Y:S01]  /*0070*/  ULDC.64 UR6, c[0x0][0x238] ;  /* 0x00008e0000067ab9 */ /* 0x000fe20000000a00 */
[----:B------:R-:W-:-:S04]  /*0080*/  ULDC.64 UR8, c[0x0][0x288] ;  /* 0x0000a20000087ab9 */ /* 0x000fc80000000a00 */
[----:B------:R-:W4:Y:S08]  /*0090*/  LDC.64 R8, c[0x0][0x270] ;  /* 0x00009c00ff087b82 */ /* 0x000f300000000a00 */
[----:B------:R-:W5:Y:S08]  /*00a0*/  LDC.64 R10, c[0x0][0x298] ;  /* 0x0000a600ff0a7b82 */ /* 0x000f700000000a00 */
[----:B------:R-:W2:Y:S01]  /*00b0*/  LDC.64 R40, c[0x0][0x210] ;  /* 0x00008400ff287b82 */ /* 0x000ea20000000a00 */
[----:B-1----:R-:W-:-:S07]  /*00c0*/  IMAD.SHL.U32 R0, R0, 0x2, RZ ;  /* 0x0000000200007824 */ /* 0x002fce00078e00ff */
[----:B------:R-:W1:Y:S01]  /*00d0*/  LDC.64 R42, c[0x0][0x218] ;  /* 0x00008600ff2a7b82 */ /* 0x000e620000000a00 */
[----:B------:R-:W-:-:S05]  /*00e0*/  LOP3.LUT R0, R0, 0x1fe, RZ, 0xc0, !PT ;  /* 0x000001fe00007812 */ /* 0x000fca00078ec0ff */
[----:B---3--:R-:W-:Y:S02]  /*00f0*/  IMAD R0, R3, 0x200, R0 ;  /* 0x0000020003007824 */ /* 0x008fe400078e0200 */
[----:B------:R-:W3:Y:S02]  /*0100*/  LDC.64 R36, c[0x0][0x228] ;  /* 0x00008a00ff247b82 */ /* 0x000ee40000000a00 */
[----:B------:R-:W-:-:S06]  /*0110*/  IMAD.HI R4, R0, 0x2aaaaaab, RZ ;  /* 0x2aaaaaab00047827 */ /* 0x000fcc00078e02ff */
[----:B------:R-:W1:Y:S01]  /*0120*/  LDC.64 R2, c[0x0][0x220] ;  /* 0x00008800ff027b82 */ /* 0x000e620000000a00 */
[----:B------:R-:W-:-:S04]  /*0130*/  SHF.R.U32.HI R5, RZ, 0x1f, R4 ;  /* 0x0000001fff057819 */ /* 0x000fc80000011604 */
[----:B------:R-:W-:-:S03]  /*0140*/  LEA.HI.SX32 R13, R4, R5, 0x19 ;  /* 0x00000005040d7211 */ /* 0x000fc600078fcaff */
[----:B------:R-:W2:Y:S02]  /*0150*/  LDC.64 R20, c[0x0][0x250] ;  /* 0x00009400ff147b82 */ /* 0x000ea40000000a00 */
[----:B------:R-:W-:-:S05]  /*0160*/  IMAD R39, R13, -0x300, R0 ;  /* 0xfffffd000d277824 */ /* 0x000fca00078e0200 */
[C---:B------:R-:W-:Y:S01]  /*0170*/  ISETP.GE.AND P0, PT, R39.reuse, 0xc0, PT ;  /* 0x000000c02700780c */ /* 0x040fe20003f06270 */
[----:B------:R-:W3:Y:S01]  /*0180*/  LDC.64 R18, c[0x0][0x258] ;  /* 0x00009600ff127b82 */ /* 0x000ee20000000a00 */
[----:B01----:R-:W-:Y:S01]  /*0190*/  IMAD.WIDE R2, R39, 0x4, R2 ;  /* 0x0000000427027825 */ /* 0x003fe200078e0202 */
[----:B------:R-:W-:-:S06]  /*01a0*/  CS2R R32, SRZ ;  /* 0x0000000000207805 */ /* 0x000fcc000001ff00 */
[----:B------:R-:W0:Y:S04]  /*01b0*/  LDC.64 R24, c[0x0][0x240] ;  /* 0x00009000ff187b82 */ /* 0x000e280000000a00 */
[----:B------:R1:W3:Y:S01]  /*01c0*/  @!P0 LDG.E.EL.64 R14, desc[UR4][R2.64] ;  /* 0x00000004020e8981 */ /* 0x0002e2000c2e1b00 */
[C---:B------:R-:W-:Y:S02]  /*01d0*/  VIADD R4, R39.reuse, 0xffffff40 ;  /* 0xffffff4027047836 */ /* 0x040fe40000000000 */
[----:B--2---:R-:W-:-:S03]  /*01e0*/  IMAD.WIDE R6, R39, 0x4, R6 ;  /* 0x0000000427067825 */ /* 0x004fc600078e0206 */
[----:B------:R-:W-:Y:S01]  /*01f0*/  ISETP.GE.U32.AND P1, PT, R4, 0xc0, PT ;  /* 0x000000c00400780c */ /* 0x000fe20003f26070 */
[----:B------:R-:W-:-:S12]  /*0200*/  VIADD R4, R39, 0xfffffe80 ;  /* 0xfffffe8027047836 */ /* 0x000fd80000000000 */
[----:B------:R5:W2:Y:S01]  /*0210*/  @!P1 LDG.E.EL.64 R34, desc[UR4][R6.64+-0x300] ;  /* 0xfffd000406229981 */ /* 0x000aa2000c2e1b00 */
[----:B------:R-:W-:Y:S02]  /*0220*/  ISETP.GE.U32.AND P3, PT, R4, 0xc0, PT ;  /* 0x000000c00400780c */ /* 0x000fe40003f66070 */
[----:B------:R-:W-:Y:S01]  /*0230*/  CS2R R4, SRZ ;  /* 0x0000000000047805 */ /* 0x000fe2000001ff00 */
[----:B----4-:R-:W-:-:S10]  /*0240*/  IMAD.WIDE R8, R39, 0x4, R8 ;  /* 0x0000000427087825 */ /* 0x010fd400078e0208 */
[----:B------:R-:W4:Y:S01]  /*0250*/  @!P3 LDG.E.EL.64 R4, desc[UR4][R8.64+-0x600] ;  /* 0xfffa00040804b981 */ /* 0x000f22000c2e1b00 */
[C---:B------:R-:W-:Y:S02]  /*0260*/  ISETP.GT.AND P2, PT, R39.reuse, 0x23f, PT ;  /* 0x0000023f2700780c */ /* 0x040fe40003f44270 */
[----:B-1----:R-:W-:Y:S01]  /*0270*/  CS2R R2, SRZ ;  /* 0x0000000000027805 */ /* 0x002fe2000001ff00 */
[----:B-----5:R-:W-:-:S10]  /*0280*/  IMAD.WIDE R6, R39, 0x4, R10 ;  /* 0x0000000427067825 */ /* 0x020fd400078e020a */
[----:B------:R1:W5:Y:S01]  /*0290*/  @P2 LDG.E.EL.64 R2, desc[UR4][R6.64+-0x900] ;  /* 0xfff7000406022981 */ /* 0x000362000c2e1b00 */
[----:B------:R-:W-:-:S05]  /*02a0*/  IMAD R10, R13, 0xc0, RZ ;  /* 0x000000c00d0a7824 */ /* 0x000fca00078e02ff */
[----:B------:R-:W-:Y:S02]  /*02b0*/  IADD3 R11, P4, R39, R10, RZ ;  /* 0x0000000a270b7210 */ /* 0x000fe40007f9e0ff */
[--C-:B------:R-:W-:Y:S01]  /*02c0*/  SHF.R.S32.HI R12, RZ, 0x1f, R10.reuse ;  /* 0x0000001fff0c7819 */ /* 0x100fe2000001140a */
[----:B-1----:R-:W-:Y:S02]  /*02d0*/  IMAD.IADD R7, R39, 0x1, R10 ;  /* 0x0000000127077824 */ /* 0x002fe400078e020a */
[----:B------:R-:W-:Y:S01]  /*02e0*/  IMAD.SHL.U32 R44, R11, 0x4, RZ ;  /* 0x000000040b2c7824 */ /* 0x000fe200078e00ff */
[----:B------:R-:W-:Y:S01]  /*02f0*/  LEA.HI.X.SX32 R12, R39, R12, 0x1, P4 ;  /* 0x0000000c270c7211 */ /* 0x000fe200020f0eff */
[----:B------:R-:W-:Y:S02]  /*0300*/  IMAD.WIDE R40, R7, 0x4, R40 ;  /* 0x0000000407287825 */ /* 0x000fe400078e0228 */
[----:B------:R-:W1:Y:S01]  /*0310*/  LDC.64 R6, c[0x0][0x230] ;  /* 0x00008c00ff067b82 */ /* 0x000e620000000a00 */
[----:B------:R-:W-:-:S02]  /*0320*/  SHF.L.U64.HI R11, R11, 0x2, R12 ;  /* 0x000000020b0b7819 */ /* 0x000fc4000001020c */
[----:B------:R-:W-:-:S04]  /*0330*/  IADD3 R8, P4, R44, UR6, RZ ;  /* 0x000000062c087c10 */ /* 0x000fc8000ff9e0ff */
[----:B------:R-:W-:Y:S01]  /*0340*/  IADD3.X R9, R11, UR7, RZ, P4, !PT ;  /* 0x000000070b097c10 */ /* 0x000fe2000a7fe4ff */
[----:B------:R-:W-:Y:S01]  /*0350*/  ULDC.64 UR6, c[0x0][0x260] ;  /* 0x0000980000067ab9 */ /* 0x000fe20000000a00 */
[----:B------:R-:W-:Y:S02]  /*0360*/  CS2R R26, SRZ ;  /* 0x00000000001a7805 */ /* 0x000fe4000001ff00 */
[----:B------:R-:W-:Y:S01]  /*0370*/  IADD3 R30, P4, R44, UR6, RZ ;  /* 0x000000062c1e7c10 */ /* 0x000fe2000ff9e0ff */
[C---:B------:R-:W-:Y:S01]  /*0380*/  IMAD.WIDE R42, R39.reuse, 0x4, R42 ;  /* 0x00000004272a7825 */ /* 0x040fe200078e022a */
[----:B------:R-:W-:Y:S01]  /*0390*/  IADD3 R44, P5, R44, UR8, RZ ;  /* 0x000000082c2c7c10 */ /* 0x000fe2000ffbe0ff */
[----:B------:R0:W5:Y:S01]  /*03a0*/  @!P1 LDG.E.EL.64 R32, desc[UR4][R8.64+-0x300] ;  /* 0xfffd000408209981 */ /* 0x000162000c2e1b00 */
[----:B------:R-:W-:Y:S01]  /*03b0*/  IADD3.X R31, R11, UR7, RZ, P4, !PT ;  /* 0x000000070b1f7c10 */ /* 0x000fe2000a7fe4ff */
[----:B---3--:R-:W-:Y:S01]  /*03c0*/  IMAD.WIDE R36, R39, 0x4, R36 ;  /* 0x0000000427247825 */ /* 0x008fe200078e0224 */
[----:B------:R-:W-:-:S02]  /*03d0*/  IADD3.X R45, R11, UR9, RZ, P5, !PT ;  /* 0x000000090b2d7c10 */ /* 0x000fc4000affe4ff */
[----:B------:R-:W-:Y:S02]  /*03e0*/  CS2R R10, SRZ ;  /* 0x00000000000a7805 */ /* 0x000fe4000001ff00 */
[----:B------:R-:W-:Y:S01]  /*03f0*/  CS2R R16, SRZ ;  /* 0x0000000000107805 */ /* 0x000fe2000001ff00 */
[----:B------:R3:W5:Y:S01]  /*0400*/  @!P0 LDG.E.EL.64 R26, desc[UR4][R42.64] ;  /* 0x000000042a1a8981 */ /* 0x000762000c2e1b00 */
[----:B------:R-:W3:Y:S03]  /*0410*/  LDC.64 R12, c[0x0][0x268] ;  /* 0x00009a00ff0c7b82 */ /* 0x000ee60000000a00 */
[----:B------:R3:W5:Y:S01]  /*0420*/  @!P0 LDG.E.EL.64 R10, desc[UR4][R40.64] ;  /* 0x00000004280a8981 */ /* 0x000762000c2e1b00 */
[----:B0-----:R-:W-:-:S03]  /*0430*/  CS2R R8, SRZ ;  /* 0x0000000000087805 */ /* 0x001fc6000001ff00 */
[----:B------:R1:W5:Y:S01]  /*0440*/  @P2 LDG.E.EL.64 R16, desc[UR4][R44.64+-0x900] ;  /* 0xfff700042c102981 */ /* 0x000362000c2e1b00 */
[C---:B---3--:R-:W-:Y:S01]  /*0450*/  IMAD.WIDE R42, R39.reuse, 0x4, R20 ;  /* 0x00000004272a7825 */ /* 0x048fe200078e0214 */
[----:B------:R-:W0:Y:S02]  /*0460*/  LDC.64 R40, c[0x0][0x278] ;  /* 0x00009e00ff287b82 */ /* 0x000e240000000a00 */
[----:B------:R3:W5:Y:S01]  /*0470*/  @!P0 LDG.E.EL.64 R8, desc[UR4][R36.64] ;  /* 0x0000000424088981 */ /* 0x000762000c2e1b00 */
[----:B------:R-:W-:Y:S01]  /*0480*/  CS2R R20, SRZ ;  /* 0x0000000000147805 */ /* 0x000fe2000001ff00 */
[----:B-1----:R-:W-:Y:S01]  /*0490*/  IMAD.WIDE R44, R39, 0x4, R6 ;  /* 0x00000004272c7825 */ /* 0x002fe200078e0206 */
[----:B------:R-:W-:-:S03]  /*04a0*/  CS2R R6, SRZ ;  /* 0x0000000000067805 */ /* 0x000fc6000001ff00 */
[C---:B---3--:R-:W-:Y:S01]  /*04b0*/  IMAD.WIDE R36, R39.reuse, 0x4, R18 ;  /* 0x0000000427247825 */ /* 0x048fe200078e0212 */
[----:B------:R-:W-:Y:S01]  /*04c0*/  CS2R R22, SRZ ;  /* 0x0000000000167805 */ /* 0x000fe2000001ff00 */
[----:B------:R-:W1:Y:S01]  /*04d0*/  LDC.64 R18, c[0x0][0x280] ;  /* 0x0000a000ff127b82 */ /* 0x000e620000000a00 */
[----:B------:R0:W3:Y:S04]  /*04e0*/  @!P1 LDG.E.EL.64 R6, desc[UR4][R42.64+-0x300] ;  /* 0xfffd00042a069981 */ /* 0x0000e8000c2e1b00 */
[----:B------:R0:W3:Y:S01]  /*04f0*/  @!P1 LDG.E.EL.64 R20, desc[UR4][R36.64+-0x300] ;  /* 0xfffd000424149981 */ /* 0x0000e2000c2e1b00 */
[----:B------:R-:W-:Y:S01]  /*0500*/  CS2R R28, SRZ ;  /* 0x00000000001c7805 */ /* 0x000fe2000001ff00 */
[C---:B------:R-:W-:Y:S02]  /*0510*/  IMAD.WIDE R24, R39.reuse, 0x4, R24 ;  /* 0x0000000427187825 */ /* 0x040fe400078e0218 */
[----:B------:R0:W3:Y:S02]  /*0520*/  @!P3 LDG.E.EL.64 R22, desc[UR4][R30.64+-0x600] ;  /* 0xfffa00041e16b981 */ /* 0x0000e4000c2e1b00 */
[----:B0-----:R-:W-:-:S02]  /*0530*/  IMAD.WIDE R42, R39, 0x4, R40 ;  /* 0x00000004272a7825 */ /* 0x001fc400078e0228 */
[----:B------:R0:W3:Y:S01]  /*0540*/  @!P0 LDG.E.EL.64 R28, desc[UR4][R44.64] ;  /* 0x000000042c1c8981 */ /* 0x0000e2000c2e1b00 */
[----:B------:R-:W1:Y:S01]  /*0550*/  LDC.64 R36, c[0x0][0x290] ;  /* 0x0000a400ff247b82 */ /* 0x000e620000000a00 */
[----:B------:R-:W-:Y:S01]  /*0560*/  CS2R R30, SRZ ;  /* 0x00000000001e7805 */ /* 0x000fe2000001ff00 */
[----:B0-----:R-:W-:Y:S01]  /*0570*/  IMAD.WIDE R44, R39, 0x4, R12 ;  /* 0x00000004272c7825 */ /* 0x001fe200078e020c */
[----:B------:R-:W-:-:S04]  /*0580*/  CS2R R12, SRZ ;  /* 0x00000000000c7805 */ /* 0x000fc8000001ff00 */
[----:B------:R0:W3:Y:S04]  /*0590*/  @!P1 LDG.E.EL.64 R30, desc[UR4][R24.64+-0x300] ;  /* 0xfffd0004181e9981 */ /* 0x0000e8000c2e1b00 */
[----:B------:R1:W3:Y:S01]  /*05a0*/  @!P3 LDG.E.EL.64 R12, desc[UR4][R42.64+-0x600] ;  /* 0xfffa00042a0cb981 */ /* 0x0002e2000c2e1b00 */
[----:B0-----:R-:W-:Y:S01]  /*05b0*/  CS2R R24, SRZ ;  /* 0x0000000000187805 */ /* 0x001fe2000001ff00 */
[----:B-1----:R-:W-:-:S05]  /*05c0*/  IMAD.WIDE R42, R39, 0x4, R18 ;  /* 0x00000004272a7825 */ /* 0x002fca00078e0212 */
[----:B------:R0:W3:Y:S02]  /*05d0*/  @!P3 LDG.E.EL.64 R24, desc[UR4][R44.64+-0x600] ;  /* 0xfffa00042c18b981 */ /* 0x0000e4000c2e1b00 */
[----:B0-----:R-:W-:-:S04]  /*05e0*/  IMAD.WIDE R44, R39, 0x4, R36 ;  /* 0x00000004272c7825 */ /* 0x001fc800078e0224 */
[----:B------:R-:W-:Y:S01]  /*05f0*/  IMAD.MOV.U32 R36, RZ, RZ, 0x3e800000 ;  /* 0x3e800000ff247424 */ /* 0x000fe200078e00ff */
[----:B------:R-:W-:-:S05]  /*0600*/  SEL R14, R14, RZ, !P0 ;  /* 0x000000ff0e0e7207 */ /* 0x000fca0004000000 */
[----:B------:R-:W-:Y:S01]  /*0610*/  FADD R38, R14, 0.0010000000474974513054 ;  /* 0x3a83126f0e267421 */ /* 0x000fe20000000000 */
[----:B------:R-:W-:-:S05]  /*0620*/  SEL R15, R15, RZ, !P0 ;  /* 0x000000ff0f0f7207 */ /* 0x000fca0004000000 */
[----:B------:R-:W0:Y:S01]  /*0630*/  MUFU.SQRT R38, R38 ;  /* 0x0000002600267308 */ /* 0x000e220000002000 */
[----:B------:R-:W-:-:S07]  /*0640*/  FADD R40, R15, 0.0010000000474974513054 ;  /* 0x3a83126f0f287421 */ /* 0x000fce0000000000 */
[----:B------:R-:W1:Y:S01]  /*0650*/  MUFU.SQRT R40, R40 ;  /* 0x0000002800287308 */ /* 0x000e620000002000 */
[----:B--2---:R-:W-:Y:S02]  /*0660*/  SEL R34, R34, RZ, !P1 ;  /* 0x000000ff22227207 */ /* 0x004fe40004800000 */
[----:B0-----:R-:W-:Y:S02]  /*0670*/  FSETP.GT.AND P5, PT, R38, 8.50705917302346158658e+37, PT ;  /* 0x7e8000002600780b */ /* 0x001fe40003fa4000 */
[----:B------:R-:W-:Y:S01]  /*0680*/  CS2R R14, SRZ ;  /* 0x00000000000e7805 */ /* 0x000fe2000001ff00 */
[----:B------:R-:W-:Y:S01]  /*0690*/  FADD R34, R34, 0.0010000000474974513054 ;  /* 0x3a83126f22227421 */ /* 0x000fe20000000000 */
[----:B------:R-:W-:-:S04]  /*06a0*/  FSETP.GEU.AND P4, PT, R38, 1.175494350822287508e-38, PT ;  /* 0x008000002600780b */ /* 0x000fc80003f8e000 */
[----:B------:R0:W2:Y:S01]  /*06b0*/  @!P3 LDG.E.EL.64 R14, desc[UR4][R42.64+-0x600] ;  /* 0xfffa00042a0eb981 */ /* 0x0000a2000c2e1b00 */
[----:B-1----:R-:W-:Y:S01]  /*06c0*/  FSETP.GT.AND P6, PT, R40, 8.50705917302346158658e+37, PT ;  /* 0x7e8000002800780b */ /* 0x002fe20003fc4000 */
[----:B------:R-:W1:Y:S03]  /*06d0*/  MUFU.SQRT R34, R34 ;  /* 0x0000002200227308 */ /* 0x000e660000002000 */
[----:B------:R-:W-:Y:S01]  /*06e0*/  @P5 FMUL R38, R38, 0.25 ;  /* 0x3e80000026265820 */ /* 0x000fe20000400000 */
[----:B0-----:R-:W-:Y:S02]  /*06f0*/  FSEL R43, R36, 1, P5 ;  /* 0x3f800000242b7808 */ /* 0x001fe40002800000 */
[----:B------:R-:W-:Y:S02]  /*0700*/  FSETP.GEU.AND P5, PT, R40, 1.175494350822287508e-38, PT ;  /* 0x008000002800780b */ /* 0x000fe40003fae000 */
[----:B------:R-:W-:-:S04]  /*0710*/  SEL R35, R35, RZ, !P1 ;  /* 0x000000ff23237207 */ /* 0x000fc80004800000 */
[----:B------:R-:W-:Y:S01]  /*0720*/  @P6 FMUL R40, R40, 0.25 ;  /* 0x3e80000028286820 */ /* 0x000fe20000400000 */
[----:B------:R-:W-:Y:S01]  /*0730*/  FADD R35, R35, 0.0010000000474974513054 ;  /* 0x3a83126f23237421 */ /* 0x000fe20000000000 */
[----:B------:R-:W-:Y:S01]  /*0740*/  FSEL R37, R36, 1, P6 ;  /* 0x3f80000024257808 */ /* 0x000fe20003000000 */
[----:B------:R-:W-:Y:S01]  /*0750*/  @!P4 FMUL R38, R38, 16777216 ;  /* 0x4b8000002626c820 */ /* 0x000fe20000400000 */
[----:B------:R-:W-:-:S03]  /*0760*/  @!P4 FMUL R43, R43, 16777216 ;  /* 0x4b8000002b2bc820 */ /* 0x000fc60000400000 */
[----:B------:R-:W-:Y:S01]  /*0770*/  @!P5 FMUL R40, R40, 16777216 ;  /* 0x4b8000002828d820 */ /* 0x000fe20000400000 */
[----:B------:R-:W0:Y:S01]  /*0780*/  MUFU.SQRT R35, R35 ;  /* 0x0000002300237308 */ /* 0x000e220000002000 */
[----:B-1----:R-:W-:Y:S02]  /*0790*/  FSETP.GT.AND P4, PT, R34, 8.50705917302346158658e+37, PT ;  /* 0x7e8000002200780b */ /* 0x002fe40003f84000 */
[----:B----4-:R-:W-:Y:S01]  /*07a0*/  SEL R4, R4, RZ, !P3 ;  /* 0x000000ff04047207 */ /* 0x010fe20005800000 */
[----:B------:R-:W-:-:S04]  /*07b0*/  @!P5 FMUL R37, R37, 16777216 ;  /* 0x4b8000002525d820 */ /* 0x000fc80000400000 */
[----:B------:R-:W1:Y:S01]  /*07c0*/  MUFU.RCP R42, R40 ;  /* 0x00000028002a7308 */ /* 0x000e620000001000 */
[----:B------:R-:W-:Y:S01]  /*07d0*/  FSETP.GEU.AND P5, PT, R34, 1.175494350822287508e-38, PT ;  /* 0x008000002200780b */ /* 0x000fe20003fae000 */
[----:B------:R-:W-:Y:S01]  /*07e0*/  FADD R4, R4, 0.0010000000474974513054 ;  /* 0x3a83126f04047421 */ /* 0x000fe20000000000 */
[----:B------:R-:W-:-:S03]  /*07f0*/  SEL R5, R5, RZ, !P3 ;  /* 0x000000ff05057207 */ /* 0x000fc60005800000 */
[----:B------:R-:W-:Y:S01]  /*0800*/  @P4 FMUL R34, R34, 0.25 ;  /* 0x3e80000022224820 */ /* 0x000fe20000400000 */
[C---:B0-----:R-:W-:Y:S01]  /*0810*/  FSETP.GT.AND P6, PT, R35.reuse, 8.50705917302346158658e+37, PT ;  /* 0x7e8000002300780b */ /* 0x041fe20003fc4000 */
[----:B------:R-:W0:Y:S01]  /*0820*/  MUFU.SQRT R4, R4 ;  /* 0x0000000400047308 */ /* 0x000e220000002000 */
[----:B------:R-:W-:Y:S02]  /*0830*/  FSEL R41, R36, 1, P4 ;  /* 0x3f80000024297808 */ /* 0x000fe40002000000 */
[----:B------:R-:W-:Y:S01]  /*0840*/  FSETP.GEU.AND P4, PT, R35, 1.175494350822287508e-38, PT ;  /* 0x008000002300780b */ /* 0x000fe20003f8e000 */
[----:B-1----:R-:W-:Y:S01]  /*0850*/  FMUL R42, R42, R37 ;  /* 0x000000252a2a7220 */ /* 0x002fe20000400000 */
[----:B------:R-:W-:Y:S01]  /*0860*/  FADD R37, R5, 0.0010000000474974513054 ;  /* 0x3a83126f05257421 */ /* 0x000fe20000000000 */
[----:B------:R-:W-:Y:S01]  /*0870*/  @!P5 FMUL R34, R34, 16777216 ;  /* 0x4b8000002222d820 */ /* 0x000fe20000400000 */
[----:B------:R-:W-:-:S04]  /*0880*/  @!P5 FMUL R41, R41, 16777216 ;  /* 0x4b8000002929d820 */ /* 0x000fc80000400000 */
[----:B------:R-:W1:Y:S01]  /*0890*/  MUFU.SQRT R37, R37 ;  /* 0x0000002500257308 */ /* 0x000e620000002000 */
[----:B------:R-:W-:Y:S01]  /*08a0*/  @P6 FMUL R35, R35, 0.25 ;  /* 0x3e80000023236820 */ /* 0x000fe20000400000 */
[----:B0-----:R-:W-:-:S06]  /*08b0*/  FSETP.GT.AND P5, PT, R4, 8.50705917302346158658e+37, PT ;  /* 0x7e8000000400780b */ /* 0x001fcc0003fa4000 */
[----:B------:R-:W0:Y:S01]  /*08c0*/  MUFU.RCP R34, R34 ;  /* 0x0000002200227308 */ /* 0x000e220000001000 */
[----:B------:R-:W-:Y:S01]  /*08d0*/  @!P4 FMUL R35, R35, 16777216 ;  /* 0x4b8000002323c820 */ /* 0x000fe20000400000 */
[----:B------:R-:W-:Y:S02]  /*08e0*/  FSEL R5, R36, 1, P6 ;  /* 0x3f80000024057808 */ /* 0x000fe40003000000 */
[----:B------:R-:W-:Y:S02]  /*08f0*/  FSETP.GEU.AND P6, PT, R4, 1.175494350822287508e-38, PT ;  /* 0x008000000400780b */ /* 0x000fe40003fce000 */
[----:B-----5:R-:W-:Y:S02]  /*0900*/  SEL R2, R2, RZ, P2 ;  /* 0x000000ff02027207 */ /* 0x020fe40001000000 */
[----:B------:R-:W4:Y:S01]  /*0910*/  MUFU.RCP R40, R35 ;  /* 0x0000002300287308 */ /* 0x000f220000001000 */
[----:B------:R-:W-:Y:S01]  /*0920*/  @!P4 FMUL R5, R5, 16777216 ;  /* 0x4b8000000505c820 */ /* 0x000fe20000400000 */
[----:B-1----:R-:W-:Y:S01]  /*0930*/  FSETP.GT.AND P4, PT, R37, 8.50705917302346158658e+37, PT ;  /* 0x7e8000002500780b */ /* 0x002fe20003f84000 */
[----:B------:R-:W-:Y:S01]  /*0940*/  @P5 FMUL R4, R4, 0.25 ;  /* 0x3e80000004045820 */ /* 0x000fe20000400000 */
[----:B0-----:R-:W-:Y:S01]  /*0950*/  FMUL R41, R34, R41 ;  /* 0x0000002922297220 */ /* 0x001fe20000400000 */
[----:B------:R-:W-:Y:S01]  /*0960*/  FADD R34, R2, 0.0010000000474974513054 ;  /* 0x3a83126f02227421 */ /* 0x000fe20000000000 */
[----:B------:R-:W-:-:S02]  /*0970*/  FSEL R2, R36, 1, P5 ;  /* 0x3f80000024027808 */ /* 0x000fc40002800000 */
[----:B------:R-:W0:Y:S01]  /*0980*/  MUFU.RCP R38, R38 ;  /* 0x0000002600267308 */ /* 0x000e220000001000 */
[----:B------:R-:W-:Y:S01]  /*0990*/  FSETP.GEU.AND P5, PT, R37, 1.175494350822287508e-38, PT ;  /* 0x008000002500780b */ /* 0x000fe20003fae000 */
[----:B------:R-:W-:Y:S01]  /*09a0*/  @!P6 FMUL R4, R4, 16777216 ;  /* 0x4b8000000404e820 */ /* 0x000fe20000400000 */
[----:B------:R-:W-:Y:S01]  /*09b0*/  SEL R3, R3, RZ, P2 ;  /* 0x000000ff03037207 */ /* 0x000fe20001000000 */
[----:B----4-:R-:W-:-:S03]  /*09c0*/  FMUL R40, R40, R5 ;  /* 0x0000000528287220 */ /* 0x010fc60000400000 */
[----:B------:R-:W-:Y:S01]  /*09d0*/  @P4 FMUL R37, R37, 0.25 ;  /* 0x3e80000025254820 */ /* 0x000fe20000400000 */
[----:B------:R-:W1:Y:S01]  /*09e0*/  MUFU.SQRT R35, R34 ;  /* 0x0000002200237308 */ /* 0x000e620000002000 */
[----:B------:R-:W-:-:S07]  /*09f0*/  FADD R3, R3, 0.0010000000474974513054 ;  /* 0x3a83126f03037421 */ /* 0x000fce0000000000 */
[----:B------:R-:W4:Y:S01]  /*0a00*/  MUFU.RCP R5, R4 ;  /* 0x0000000400057308 */ /* 0x000f220000001000 */
[----:B------:R-:W-:Y:S01]  /*0a10*/  @!P5 FMUL R37, R37, 16777216 ;  /* 0x4b8000002525d820 */ /* 0x000fe20000400000 */
[----:B0-----:R-:W-:Y:S01]  /*0a20*/  FMUL R43, R38, R43 ;  /* 0x0000002b262b7220 */ /* 0x001fe20000400000 */
[----:B------:R-:W-:-:S05]  /*0a30*/  @!P6 FMUL R2, R2, 16777216 ;  /* 0x4b8000000202e820 */ /* 0x000fca0000400000 */
[----:B------:R-:W0:Y:S01]  /*0a40*/  MUFU.SQRT R38, R3 ;  /* 0x0000000300267308 */ /* 0x000e220000002000 */
[----:B-1----:R-:W-:-:S07]  /*0a50*/  FSETP.GT.AND P6, PT, R35, 8.50705917302346158658e+37, PT ;  /* 0x7e8000002300780b */ /* 0x002fce0003fc4000 */
[----:B------:R-:W1:Y:S01]  /*0a60*/  MUFU.RCP R37, R37 ;  /* 0x0000002500257308 */ /* 0x000e620000001000 */
[----:B----4-:R-:W-:Y:S01]  /*0a70*/  FMUL R5, R5, R2 ;  /* 0x0000000205057220 */ /* 0x010fe20000400000 */
[----:B------:R-:W-:-:S05]  /*0a80*/  FSEL R2, R36, 1, P4 ;  /* 0x3f80000024027808 */ /* 0x000fca0002000000 */
[----:B------:R-:W-:Y:S01]  /*0a90*/  @!P5 FMUL R2, R2, 16777216 ;  /* 0x4b8000000202d820 */ /* 0x000fe20000400000 */
[----:B0-----:R-:W-:Y:S02]  /*0aa0*/  FSETP.GT.AND P5, PT, R38, 8.50705917302346158658e+37, PT ;  /* 0x7e8000002600780b */ /* 0x001fe40003fa4000 */
[C---:B------:R-:W-:Y:S01]  /*0ab0*/  FSETP.GEU.AND P4, PT, R35.reuse, 1.175494350822287508e-38, PT ;  /* 0x008000002300780b */ /* 0x040fe20003f8e000 */
[----:B------:R-:W-:Y:S01]  /*0ac0*/  @P6 FMUL R35, R35, 0.25 ;  /* 0x3e80000023236820 */ /* 0x000fe20000400000 */
[----:B-1----:R-:W-:Y:S01]  /*0ad0*/  FMUL R4, R37, R2 ;  /* 0x0000000225047220 */ /* 0x002fe20000400000 */
[----:B------:R-:W-:Y:S02]  /*0ae0*/  FSEL R2, R36, 1, P6 ;  /* 0x3f80000024027808 */ /* 0x000fe40003000000 */
[----:B------:R-:W-:-:S06]  /*0af0*/  FSETP.GEU.AND P6, PT, R38, 1.175494350822287508e-38, PT ;  /* 0x008000002600780b */ /* 0x000fcc0003fce000 */
[----:B------:R-:W-:Y:S02]  /*0b00*/  @P5 FMUL R38, R38, 0.25 ;  /* 0x3e80000026265820 */ /* 0x000fe40000400000 */
[----:B------:R-:W-:-:S05]  /*0b10*/  @!P4 FMUL R35, R35, 16777216 ;  /* 0x4b8000002323c820 */ /* 0x000fca0000400000 */
[----:B------:R-:W-:Y:S01]  /*0b20*/  @!P6 FMUL R38, R38, 16777216 ;  /* 0x4b8000002626e820 */ /* 0x000fe20000400000 */
[----:B------:R-:W0:Y:S01]  /*0b30*/  MUFU.RCP R3, R35 ;  /* 0x0000002300037308 */ /* 0x000e220000001000 */
[----:B------:R-:W-:-:S07]  /*0b40*/  FSEL R37, R36, 1, P5 ;  /* 0x3f80000024257808 */ /* 0x000fce0002800000 */
[----:B------:R-:W1:Y:S01]  /*0b50*/  MUFU.RCP R38, R38 ;  /* 0x0000002600267308 */ /* 0x000e620000001000 */
[----:B------:R-:W-:Y:S01]  /*0b60*/  CS2R R18, SRZ ;  /* 0x0000000000127805 */ /* 0x000fe2000001ff00 */
[----:B------:R-:W-:Y:S01]  /*0b70*/  @!P4 FMUL R2, R2, 16777216 ;  /* 0x4b8000000202c820 */ /* 0x000fe20000400000 */
[----:B------:R-:W-:-:S03]  /*0b80*/  @!P6 FMUL R37, R37, 16777216 ;  /* 0x4b8000002525e820 */ /* 0x000fc60000400000 */
[----:B0-----:R-:W-:Y:S01]  /*0b90*/  FMUL R3, R3, R2 ;  /* 0x0000000203037220 */ /* 0x001fe20000400000 */
[----:B------:R0:W4:Y:S01]  /*0ba0*/  @P2 LDG.E.EL.64 R18, desc[UR4][R44.64+-0x900] ;  /* 0xfff700042c122981 */ /* 0x000122000c2e1b00 */
[----:B-1----:R-:W-:Y:S02]  /*0bb0*/  FMUL R2, R38, R37 ;  /* 0x0000002526027220 */ /* 0x002fe40000400000 */
[----:B------:R-:W1:Y:S08]  /*0bc0*/  LDC.64 R36, c[0x0][0x2a8] ;  /* 0x0000aa00ff247b82 */ /* 0x000e700000000a00 */
[----:B0-----:R-:W0:Y:S01]  /*0bd0*/  LDC.64 R44, c[0x0][0x2a0] ;  /* 0x0000a800ff2c7b82 */ /* 0x001e220000000a00 */
[----:B------:R-:W-:Y:S01]  /*0be0*/  CS2R R34, SRZ ;  /* 0x0000000000227805 */ /* 0x000fe2000001ff00 */
[----:B-1----:R-:W-:-:S04]  /*0bf0*/  IMAD.WIDE R36, R39, 0x4, R36 ;  /* 0x0000000427247825 */ /* 0x002fc800078e0224 */
[----:B0-----:R-:W-:Y:S01]  /*0c00*/  IMAD.WIDE R44, R39, 0x4, R44 ;  /* 0x00000004272c7825 */ /* 0x001fe200078e022c */
[----:B------:R-:W-:-:S04]  /*0c10*/  CS2R R38, SRZ ;  /* 0x0000000000267805 */ /* 0x000fc8000001ff00 */
[----:B------:R-:W5:Y:S04]  /*0c20*/  @P2 LDG.E.EL.64 R34, desc[UR4][R44.64+-0x900] ;  /* 0xfff700042c222981 */ /* 0x000f68000c2e1b00 */
[----:B------:R0:W5:Y:S01]  /*0c30*/  @P2 LDG.E.EL.64 R38, desc[UR4][R36.64+-0x900] ;  /* 0xfff7000424262981 */ /* 0x000162000c2e1b00 */
[----:B------:R-:W-:Y:S02]  /*0c40*/  SEL R10, R10, RZ, !P0 ;  /* 0x000000ff0a0a7207 */ /* 0x000fe40004000000 */
[----:B0-----:R-:W-:Y:S02]  /*0c50*/  SEL R36, R27, RZ, !P0 ;  /* 0x000000ff1b247207 */ /* 0x001fe40004000000 */
[----:B------:R-:W-:Y:S02]  /*0c60*/  SEL R27, R26, RZ, !P0 ;  /* 0x000000ff1a1b7207 */ /* 0x000fe40004000000 */
[----:B---3--:R-:W-:-:S03]  /*0c70*/  SEL R26, R31, RZ, !P1 ;  /* 0x000000ff1f1a7207 */ /* 0x008fc60004800000 */
[----:B------:R-:W-:Y:S01]  /*0c80*/  FADD R10, R10, -R27 ;  /* 0x8000001b0a0a7221 */ /* 0x000fe20000000000 */
[----:B------:R-:W-:Y:S02]  /*0c90*/  SEL R27, R33, RZ, !P1 ;  /* 0x000000ff211b7207 */ /* 0x000fe40004800000 */
[----:B------:R-:W-:Y:S02]  /*0ca0*/  SEL R11, R11, RZ, !P0 ;  /* 0x000000ff0b0b7207 */ /* 0x000fe40004000000 */
[----:B------:R-:W-:Y:S02]  /*0cb0*/  SEL R32, R32, RZ, !P1 ;  /* 0x000000ff20207207 */ /* 0x000fe40004800000 */
[----:B------:R-:W-:Y:S01]  /*0cc0*/  SEL R33, R30, RZ, !P1 ;  /* 0x000000ff1e217207 */ /* 0x000fe20004800000 */
[----:B------:R-:W-:Y:S01]  /*0cd0*/  FADD R27, R27, -R26 ;  /* 0x8000001a1b1b7221 */ /* 0x000fe20000000000 */
[----:B------:R-:W-:Y:S01]  /*0ce0*/  FADD R11, R11, -R36 ;  /* 0x800000240b0b7221 */ /* 0x000fe20000000000 */
[----:B------:R-:W-:Y:S01]  /*0cf0*/  FMUL R43, R43, R10 ;  /* 0x0000000a2b2b7220 */ /* 0x000fe20000400000 */
[----:B------:R-:W-:Y:S01]  /*0d00*/  SEL R26, R25, RZ, !P3 ;  /* 0x000000ff191a7207 */ /* 0x000fe20005800000 */
[----:B------:R-:W-:Y:S01]  /*0d10*/  FADD R10, R32, -R33 ;  /* 0x80000021200a7221 */ /* 0x000fe20000000000 */
[----:B------:R-:W-:Y:S01]  /*0d20*/  SEL R23, R23, RZ, !P3 ;  /* 0x000000ff17177207 */ /* 0x000fe20005800000 */
[----:B------:R-:W-:-:S02]  /*0d30*/  FMUL R42, R42, R11 ;  /* 0x0000000b2a2a7220 */ /* 0x000fc40000400000 */
[----:B------:R-:W-:Y:S01]  /*0d40*/  FMUL R41, R41, R10 ;  /* 0x0000000a29297220 */ /* 0x000fe20000400000 */
[----:B------:R-:W-:Y:S01]  /*0d50*/  SEL R10, R22, RZ, !P3 ;  /* 0x000000ff160a7207 */ /* 0x000fe20005800000 */
[----:B------:R-:W-:Y:S01]  /*0d60*/  FADD R11, R23, -R26 ;  /* 0x8000001a170b7221 */ /* 0x000fe20000000000 */
[----:B------:R-:W-:Y:S02]  /*0d70*/  SEL R23, R24, RZ, !P3 ;  /* 0x000000ff18177207 */ /* 0x000fe40005800000 */
[----:B------:R-:W-:Y:S02]  /*0d80*/  SEL R16, R16, RZ, P2 ;  /* 0x000000ff10107207 */ /* 0x000fe40001000000 */
[----:B------:R-:W-:Y:S01]  /*0d90*/  SEL R17, R17, RZ, P2 ;  /* 0x000000ff11117207 */ /* 0x000fe20001000000 */
[----:B------:R-:W-:Y:S01]  /*0da0*/  FADD R10, R10, -R23 ;  /* 0x800000170a0a7221 */ /* 0x000fe20000000000 */
[----:B------:R-:W-:Y:S01]  /*0db0*/  FMUL R4, R4, R11 ;  /* 0x0000000b04047220 */ /* 0x000fe20000400000 */
[----:B------:R-:W-:-:S02]  /*0dc0*/  SEL R11, R12, RZ, !P3 ;  /* 0x000000ff0c0b7207 */ /* 0x000fc40005800000 */
[----:B------:R-:W-:Y:S01]  /*0dd0*/  FMUL R10, R5, R10 ;  /* 0x0000000a050a7220 */ /* 0x000fe20000400000 */
[----:B------:R-:W-:Y:S01]  /*0de0*/  SEL R13, R13, RZ, !P3 ;  /* 0x000000ff0d0d7207 */ /* 0x000fe20005800000 */
[----:B------:R-:W-:Y:S01]  /*0df0*/  FMUL R27, R40, R27 ;  /* 0x0000001b281b7220 */ /* 0x000fe20000400000 */
[----:B------:R-:W-:Y:S02]  /*0e00*/  SEL R6, R6, RZ, !P1 ;  /* 0x000000ff06067207 */ /* 0x000fe40004800000 */
[----:B------:R-:W-:Y:S02]  /*0e10*/  SEL R8, R8, RZ, !P0 ;  /* 0x000000ff08087207 */ /* 0x000fe40004000000 */
[----:B------:R-:W-:Y:S02]  /*0e20*/  SEL R31, R28, RZ, !P0 ;  /* 0x000000ff1c1f7207 */ /* 0x000fe40004000000 */
[----:B------:R-:W-:-:S03]  /*0e30*/  SEL R9, R9, RZ, !P0 ;  /* 0x000000ff09097207 */ /* 0x000fc60004000000 */
[----:B------:R-:W-:Y:S01]  /*0e40*/  FFMA R8, R8, R43, R31 ;  /* 0x0000002b08087223 */ /* 0x000fe2000000001f */
[----:B--2---:R-:W-:Y:S02]  /*0e50*/  SEL R12, R15, RZ, !P3 ;  /* 0x000000ff0f0c7207 */ /* 0x004fe40005800000 */
[----:B------:R-:W-:-:S03]  /*0e60*/  SEL R14, R14, RZ, !P3 ;  /* 0x000000ff0e0e7207 */ /* 0x000fc60005800000 */
[----:B------:R-:W-:Y:S02]  /*0e70*/  FFMA R4, R13, R4, R12 ;  /* 0x000000040d047223 */ /* 0x000fe4000000000c */
[----:B------:R-:W-:-:S05]  /*0e80*/  FFMA R10, R11, R10, R14 ;  /* 0x0000000a0b0a7223 */ /* 0x000fca000000000e */
[----:B------:R-:W-:-:S04]  /*0e90*/  FSETP.GEU.AND P4, PT, R10, RZ, PT ;  /* 0x000000ff0a00720b */ /* 0x000fc80003f8e000 */
[----:B------:R-:W-:Y:S02]  /*0ea0*/  FSEL R10, R10, RZ, P4 ;  /* 0x000000ff0a0a7208 */ /* 0x000fe40002000000 */
[----:B----4-:R-:W-:Y:S02]  /*0eb0*/  SEL R25, R18, RZ, P2 ;  /* 0x000000ff12197207 */ /* 0x010fe40001000000 */
[----:B------:R-:W-:-:S03]  /*0ec0*/  SEL R22, R19, RZ, P2 ;  /* 0x000000ff13167207 */ /* 0x000fc60001000000 */
[----:B------:R-:W-:Y:S02]  /*0ed0*/  FADD R16, R16, -R25 ;  /* 0x8000001910107221 */ /* 0x000fe40000000000 */
[----:B------:R-:W-:Y:S02]  /*0ee0*/  FADD R5, R17, -R22 ;  /* 0x8000001611057221 */ /* 0x000fe40000000000 */
[----:B------:R-:W-:Y:S02]  /*0ef0*/  FMUL R3, R3, R16 ;  /* 0x0000001003037220 */ /* 0x000fe40000400000 */
[----:B------:R-:W-:Y:S01]  /*0f00*/  FMUL R2, R2, R5 ;  /* 0x0000000502027220 */ /* 0x000fe20000400000 */
[----:B------:R-:W-:Y:S02]  /*0f10*/  SEL R18, R7, RZ, !P1 ;  /* 0x000000ff07127207 */ /* 0x000fe40004800000 */
[----:B------:R-:W-:Y:S02]  /*0f20*/  SEL R7, R21, RZ, !P1 ;  /* 0x000000ff15077207 */ /* 0x000fe40004800000 */
[----:B------:R-:W-:-:S03]  /*0f30*/  SEL R5, R20, RZ, !P1 ;  /* 0x000000ff14057207 */ /* 0x000fc60004800000 */
[----:B------:R-:W-:Y:S02]  /*0f40*/  FFMA R7, R18, R27, R7 ;  /* 0x0000001b12077223 */ /* 0x000fe40000000007 */
[----:B------:R-:W-:Y:S01]  /*0f50*/  FFMA R41, R6, R41, R5 ;  /* 0x0000002906297223 */ /* 0x000fe20000000005 */
[----:B-----5:R-:W-:Y:S02]  /*0f60*/  SEL R15, R34, RZ, P2 ;  /* 0x000000ff220f7207 */ /* 0x020fe40001000000 */
[----:B------:R-:W-:Y:S02]  /*0f70*/  SEL R38, R38, RZ, P2 ;  /* 0x000000ff26267207 */ /* 0x000fe40001000000 */
[----:B------:R-:W-:Y:S02]  /*0f80*/  SEL R16, R35, RZ, P2 ;  /* 0x000000ff23107207 */ /* 0x000fe40001000000 */
[----:B------:R-:W-:Y:S01]  /*0f90*/  SEL R39, R39, RZ, P2 ;  /* 0x000000ff27277207 */ /* 0x000fe20001000000 */
[----:B------:R-:W-:-:S04]  /*0fa0*/  FFMA R38, R15, R3, R38 ;  /* 0x000000030f267223 */ /* 0x000fc80000000026 */
[----:B------:R-:W-:Y:S01]  /*0fb0*/  FFMA R39, R16, R2, R39 ;  /* 0x0000000210277223 */ /* 0x000fe20000000027 */
[C---:B------:R-:W-:Y:S01]  /*0fc0*/  FSETP.GEU.AND P6, PT, R38.reuse, RZ, PT ;  /* 0x000000ff2600720b */ /* 0x040fe20003fce000 */
[----:B------:R-:W0:Y:S03]  /*0fd0*/  LDC.64 R2, c[0x0][0x2b0] ;  /* 0x0000ac00ff027b82 */ /* 0x000e260000000a00 */
[----:B------:R-:W-:Y:S02]  /*0fe0*/  FSEL R38, R38, RZ, P6 ;  /* 0x000000ff26267208 */ /* 0x000fe40003000000 */
[C---:B------:R-:W-:Y:S02]  /*0ff0*/  FSETP.GEU.AND P6, PT, R4.reuse, RZ, PT ;  /* 0x000000ff0400720b */ /* 0x040fe40003fce000 */
[----:B------:R-:W-:Y:S02]  /*1000*/  FSETP.GEU.AND P5, PT, R39, RZ, PT ;  /* 0x000000ff2700720b */ /* 0x000fe40003fae000 */
[----:B------:R-:W-:-:S02]  /*1010*/  FSEL R11, R4, RZ, P6 ;  /* 0x000000ff040b7208 */ /* 0x000fc40003000000 */
[----:B------:R-:W-:Y:S02]  /*1020*/  FSEL R39, R39, RZ, P5 ;  /* 0x000000ff27277208 */ /* 0x000fe40002800000 */
[----:B------:R-:W-:Y:S02]  /*1030*/  SEL R4, R29, RZ, !P0 ;  /* 0x000000ff1d047207 */ /* 0x000fe40004000000 */
[----:B------:R-:W-:Y:S02]  /*1040*/  @P3 FSEL R10, R38, RZ, P2 ;  /* 0x000000ff260a3208 */ /* 0x000fe40001000000 */
[----:B------:R-:W-:Y:S01]  /*1050*/  @P3 FSEL R11, R39, RZ, P2 ;  /* 0x000000ff270b3208 */ /* 0x000fe20001000000 */
[----:B------:R-:W-:Y:S01]  /*1060*/  FFMA R42, R9, R42, R4 ;  /* 0x0000002a092a7223 */ /* 0x000fe20000000004 */
[----:B------:R-:W-:Y:S02]  /*1070*/  FSETP.GEU.AND P2, PT, R41, RZ, PT ;  /* 0x000000ff2900720b */ /* 0x000fe40003f4e000 */
[----:B------:R-:W-:-:S02]  /*1080*/  FSETP.GEU.AND P3, PT, R7, RZ, PT ;  /* 0x000000ff0700720b */ /* 0x000fc40003f6e000 */
[----:B------:R-:W-:Y:S02]  /*1090*/  @!P1 FSEL R10, R41, RZ, P2 ;  /* 0x000000ff290a9208 */ /* 0x000fe40001000000 */
[----:B------:R-:W-:Y:S02]  /*10a0*/  @!P1 FSEL R11, R7, RZ, P3 ;  /* 0x000000ff070b9208 */ /* 0x000fe40001800000 */
[----:B------:R-:W-:Y:S02]  /*10b0*/  FSETP.GEU.AND P1, PT, R8, RZ, PT ;  /* 0x000000ff0800720b */ /* 0x000fe40003f2e000 */
[----:B------:R-:W-:Y:S01]  /*10c0*/  FSETP.GEU.AND P2, PT, R42, RZ, PT ;  /* 0x000000ff2a00720b */ /* 0x000fe20003f4e000 */
[----:B0-----:R-:W-:Y:S01]  /*10d0*/  IMAD.WIDE R2, R0, 0x4, R2 ;  /* 0x0000000400027825 */ /* 0x001fe200078e0202 */
[----:B------:R-:W-:Y:S02]  /*10e0*/  @!P0 FSEL R10, R8, RZ, P1 ;  /* 0x000000ff080a8208 */ /* 0x000fe40000800000 */
[----:B------:R-:W-:-:S05]  /*10f0*/  @!P0 FSEL R11, R42, RZ, P2 ;  /* 0x000000ff2a0b8208 */ /* 0x000fca0001000000 */
[----:B------:R-:W-:Y:S01]  /*1100*/  STG.E.64 desc[UR4][R2.64], R10 ;  /* 0x0000000a02007986 */ /* 0x000fe2000c101b04 */
[----:B------:R-:W-:Y:S05]  /*1110*/  EXIT ;  /* 0x000000000000794d */ /* 0x000fea0003800000 */
.L_x_0:
[----:B------:R-:W-:-:S00]  /*1120*/  BRA `(.L_x_0) ;  /* 0xfffffffc00fc7947 */ /* 0x000fc0000383ffff */
[----:B------:R-:W-:-:S00]  /*1130*/  NOP ;  /* 0x0000000000007918 */ /* 0x000fc00000000000 */
        /* <DEDUP_REMOVED lines=12> */
.L_x_1:


//--------------------- .nv.global.init           --------------------------
	.section	.nv.global.init,"aw",@progbits
.nv.global.init:
	.type		_$_str,@object
	.size		_$_str,(_$_str_$_2 - _$_str)
_$_str:
        /*0000*/ 	.byte	0x5f, 0x5f, 0x43, 0x55, 0x44, 0x41, 0x5f, 0x46, 0x54, 0x5a, 0x00
	.type		_$_str_$_2,@object
	.size		_$_str_$_2,(.L_1 - _$_str_$_2)
_$_str_$_2:
        /*000b*/ 	.byte	0x5f, 0x5f, 0x43, 0x55, 0x44, 0x41, 0x5f, 0x50, 0x52, 0x45, 0x43, 0x5f, 0x53, 0x51, 0x52, 0x54
        /*001b*/ 	.byte	0x00
.L_1:


//--------------------- .nv.constant0.triton_poi_fused_cat_39 --------------------------
	.section	.nv.constant0.triton_poi_fused_cat_39,"a",@progbits
	.sectionflags	@""
	.align	4
.nv.constant0.triton_poi_fused_cat_39:
	.zero		700
